//
// Generated by NVIDIA NVVM Compiler
//
// Compiler Build ID: CL-36424714
// Cuda compilation tools, release 13.0, V13.0.88
// Based on NVVM 20.0.0
//

.version 9.0
.target sm_100
.address_size 64

	// .globl	_Z4reluPfii
// _ZZ4reluPfiiE1C has been demoted

.visible .entry _Z4reluPfii(
	.param .u64 .ptr .align 1 _Z4reluPfii_param_0,
	.param .u32 _Z4reluPfii_param_1,
	.param .u32 _Z4reluPfii_param_2
)
{
	.reg .pred 	%p<27>;
	.reg .b32 	%r<75>;
	.reg .b32 	%f<17>;
	.reg .b64 	%rd<5>;
	// demoted variable
	.shared .align 4 .b8 _ZZ4reluPfiiE1C[2048];
	ld.param.u64 	%rd2, [_Z4reluPfii_param_0];
	ld.param.u32 	%r29, [_Z4reluPfii_param_1];
	ld.param.u32 	%r30, [_Z4reluPfii_param_2];
	mov.u32 	%r31, %ntid.y;
	mov.u32 	%r32, %ctaid.y;
	mov.u32 	%r1, %tid.y;
	mad.lo.s32 	%r2, %r31, %r32, %r1;
	mov.u32 	%r33, %ntid.x;
	mov.u32 	%r34, %ctaid.x;
	mov.u32 	%r3, %tid.x;
	mad.lo.s32 	%r35, %r33, %r34, %r3;
	max.s32 	%r36, %r2, %r35;
	setp.ge.s32 	%p1, %r36, %r29;
	@%p1 bra 	$L__BB0_45;
	div.s32 	%r4, %r29, %r30;
	setp.lt.s32 	%p2, %r4, 1;
	@%p2 bra 	$L__BB0_45;
	mad.lo.s32 	%r5, %r29, %r2, %r3;
	mul.lo.s32 	%r6, %r30, %r1;
	add.s32 	%r38, %r6, %r3;
	shl.b32 	%r39, %r38, 2;
	mov.u32 	%r40, _ZZ4reluPfiiE1C;
	add.s32 	%r7, %r40, %r39;
	and.b32  	%r8, %r30, 7;
	add.s32 	%r9, %r8, -1;
	and.b32  	%r10, %r30, 3;
	and.b32  	%r11, %r30, 2147483640;
	and.b32  	%r12, %r30, 1;
	neg.s32 	%r13, %r11;
	shl.b32 	%r41, %r6, 2;
	add.s32 	%r42, %r41, %r40;
	add.s32 	%r14, %r42, 16;
	cvta.to.global.u64 	%rd1, %rd2;
	mov.b32 	%r69, 0;
$L__BB0_3:
	setp.lt.s32 	%p3, %r30, 1;
	mad.lo.s32 	%r43, %r69, %r30, %r5;
	mul.wide.u32 	%rd3, %r43, 4;
	add.s64 	%rd4, %rd1, %rd3;
	ld.global.f32 	%f1, [%rd4];
	st.shared.f32 	[%r7], %f1;
	bar.sync 	0;
	@%p3 bra 	$L__BB0_44;
	setp.lt.u32 	%p4, %r30, 8;
	mov.b32 	%r73, 0;
	@%p4 bra 	$L__BB0_23;
	mov.u32 	%r70, %r14;
	mov.u32 	%r71, %r13;
$L__BB0_6:
	.pragma "nounroll";
	ld.shared.f32 	%f2, [%r70+-16];
	setp.geu.f32 	%p5, %f2, 0f00000000;
	@%p5 bra 	$L__BB0_8;
	mov.b32 	%r45, 0;
	st.shared.u32 	[%r70+-16], %r45;
$L__BB0_8:
	ld.shared.f32 	%f3, [%r70+-12];
	setp.geu.f32 	%p6, %f3, 0f00000000;
	@%p6 bra 	$L__BB0_10;
	mov.b32 	%r46, 0;
	st.shared.u32 	[%r70+-12], %r46;
$L__BB0_10:
	ld.shared.f32 	%f4, [%r70+-8];
	setp.geu.f32 	%p7, %f4, 0f00000000;
	@%p7 bra 	$L__BB0_12;
	mov.b32 	%r47, 0;
	st.shared.u32 	[%r70+-8], %r47;
$L__BB0_12:
	ld.shared.f32 	%f5, [%r70+-4];
	setp.geu.f32 	%p8, %f5, 0f00000000;
	@%p8 bra 	$L__BB0_14;
	mov.b32 	%r48, 0;
	st.shared.u32 	[%r70+-4], %r48;
$L__BB0_14:
	ld.shared.f32 	%f6, [%r70];
	setp.geu.f32 	%p9, %f6, 0f00000000;
	@%p9 bra 	$L__BB0_16;
	mov.b32 	%r49, 0;
	st.shared.u32 	[%r70], %r49;
$L__BB0_16:
	ld.shared.f32 	%f7, [%r70+4];
	setp.geu.f32 	%p10, %f7, 0f00000000;
	@%p10 bra 	$L__BB0_18;
	mov.b32 	%r50, 0;
	st.shared.u32 	[%r70+4], %r50;
$L__BB0_18:
	ld.shared.f32 	%f8, [%r70+8];
	setp.geu.f32 	%p11, %f8, 0f00000000;
	@%p11 bra 	$L__BB0_20;
	mov.b32 	%r51, 0;
	st.shared.u32 	[%r70+8], %r51;
$L__BB0_20:
	ld.shared.f32 	%f9, [%r70+12];
	setp.geu.f32 	%p12, %f9, 0f00000000;
	@%p12 bra 	$L__BB0_22;
	mov.b32 	%r52, 0;
	st.shared.u32 	[%r70+12], %r52;
$L__BB0_22:
	add.s32 	%r71, %r71, 8;
	add.s32 	%r70, %r70, 32;
	setp.ne.s32 	%p13, %r71, 0;
	mov.u32 	%r73, %r11;
	@%p13 bra 	$L__BB0_6;
$L__BB0_23:
	setp.eq.s32 	%p14, %r8, 0;
	@%p14 bra 	$L__BB0_44;
	setp.lt.u32 	%p15, %r9, 3;
	@%p15 bra 	$L__BB0_34;
	add.s32 	%r53, %r73, %r6;
	shl.b32 	%r54, %r53, 2;
	add.s32 	%r21, %r40, %r54;
	ld.shared.f32 	%f10, [%r21];
	setp.geu.f32 	%p16, %f10, 0f00000000;
	@%p16 bra 	$L__BB0_27;
	mov.b32 	%r56, 0;
	st.shared.u32 	[%r21], %r56;
$L__BB0_27:
	ld.shared.f32 	%f11, [%r21+4];
	setp.geu.f32 	%p17, %f11, 0f00000000;
	@%p17 bra 	$L__BB0_29;
	mov.b32 	%r57, 0;
	st.shared.u32 	[%r21+4], %r57;
$L__BB0_29:
	ld.shared.f32 	%f12, [%r21+8];
	setp.geu.f32 	%p18, %f12, 0f00000000;
	@%p18 bra 	$L__BB0_31;
	mov.b32 	%r58, 0;
	st.shared.u32 	[%r21+8], %r58;
$L__BB0_31:
	ld.shared.f32 	%f13, [%r21+12];
	setp.geu.f32 	%p19, %f13, 0f00000000;
	@%p19 bra 	$L__BB0_33;
	mov.b32 	%r59, 0;
	st.shared.u32 	[%r21+12], %r59;
$L__BB0_33:
	add.s32 	%r73, %r73, 4;
$L__BB0_34:
	setp.eq.s32 	%p20, %r10, 0;
	@%p20 bra 	$L__BB0_44;
	setp.eq.s32 	%p21, %r10, 1;
	@%p21 bra 	$L__BB0_41;
	add.s32 	%r60, %r73, %r6;
	shl.b32 	%r61, %r60, 2;
	add.s32 	%r24, %r40, %r61;
	ld.shared.f32 	%f14, [%r24];
	setp.geu.f32 	%p22, %f14, 0f00000000;
	@%p22 bra 	$L__BB0_38;
	mov.b32 	%r63, 0;
	st.shared.u32 	[%r24], %r63;
$L__BB0_38:
	ld.shared.f32 	%f15, [%r24+4];
	setp.geu.f32 	%p23, %f15, 0f00000000;
	@%p23 bra 	$L__BB0_40;
	mov.b32 	%r64, 0;
	st.shared.u32 	[%r24+4], %r64;
$L__BB0_40:
	add.s32 	%r73, %r73, 2;
$L__BB0_41:
	setp.eq.s32 	%p24, %r12, 0;
	@%p24 bra 	$L__BB0_44;
	add.s32 	%r65, %r73, %r6;
	shl.b32 	%r66, %r65, 2;
	add.s32 	%r27, %r40, %r66;
	ld.shared.f32 	%f16, [%r27];
	setp.geu.f32 	%p25, %f16, 0f00000000;
	@%p25 bra 	$L__BB0_44;
	mov.b32 	%r68, 0;
	st.shared.u32 	[%r27], %r68;
$L__BB0_44:
	add.s32 	%r69, %r69, 1;
	setp.ne.s32 	%p26, %r69, %r4;
	@%p26 bra 	$L__BB0_3;
$L__BB0_45:
	ret;

}


// ===== COMPILED SASS (sm_100) =====

	.target	sm_100

	.elftype	@"ET_EXEC"


//--------------------- .note.nv.tkinfo           --------------------------
	.section	.note.nv.tkinfo,"",@"SHT_NOTE"
	.sectionflags	@"SHF_NOTE_NV_TKINFO"
	.tkinfo
        /*0018*/ 	.word	0x00000002
        /*0030*/ 	.string	""
        /*0030*/ 	.string	"ptxas"
        /*0030*/ 	.string	"Cuda compilation tools, release 13.0, V13.0.88"
        /*0030*/ 	.string	"Build cuda_13.0.r13.0/compiler.36424714_0"
        /*0030*/ 	.string	"-arch sm_100 -m 64 "



//--------------------- .note.nv.cuinfo           --------------------------
	.section	.note.nv.cuinfo,"",@"SHT_NOTE"
	.sectionflags	@"SHF_NOTE_NV_CUINFO"
        /*0018*/ 	.short	0x0002
        /*001a*/ 	.short	0x0064
        /*001c*/ 	.short	0x0082
	.zero		2


//--------------------- .nv.info                  --------------------------
	.section	.nv.info,"",@"SHT_CUDA_INFO"
	.align	4


	//----- nvinfo : EIATTR_REGCOUNT
	.align		4
        /*0000*/ 	.byte	0x04, 0x2f
        /*0002*/ 	.short	(.L_1 - .L_0)
	.align		4
.L_0:
        /*0004*/ 	.word	index@(_Z4reluPfii)
        /*0008*/ 	.word	0x00000016


	//----- nvinfo : EIATTR_FRAME_SIZE
	.align		4
.L_1:
        /*000c*/ 	.byte	0x04, 0x11
        /*000e*/ 	.short	(.L_3 - .L_2)
	.align		4
.L_2:
        /*0010*/ 	.word	index@(_Z4reluPfii)
        /*0014*/ 	.word	0x00000000


	//----- nvinfo : EIATTR_MIN_STACK_SIZE
	.align		4
.L_3:
        /*0018*/ 	.byte	0x04, 0x12
        /*001a*/ 	.short	(.L_5 - .L_4)
	.align		4
.L_4:
        /*001c*/ 	.word	index@(_Z4reluPfii)
        /*0020*/ 	.word	0x00000000
.L_5:


//--------------------- .nv.compat                --------------------------
	.section	.nv.compat,"",@"SHT_CUDA_COMPAT_INFO"
	.align	4
        /*0000*/ 	.byte	0x02, 0x09, 0x00, 0x00, 0x02, 0x02, 0x01, 0x00, 0x02, 0x05, 0x05, 0x00, 0x03, 0x07, 0x01, 0x01
        /*0010*/ 	.byte	0x02, 0x03, 0x00, 0x00, 0x02, 0x06, 0x01, 0x00, 0x04, 0x0b, 0x08, 0x00, 0x09, 0x00, 0x00, 0x00
        /*0020*/ 	.byte	0x00, 0x00, 0x00, 0x00


//--------------------- .nv.info._Z4reluPfii      --------------------------
	.section	.nv.info._Z4reluPfii,"",@"SHT_CUDA_INFO"
	.sectionflags	@""
	.align	4


	//----- nvinfo : EIATTR_CUDA_API_VERSION
	.align		4
        /*0000*/ 	.byte	0x04, 0x37
        /*0002*/ 	.short	(.L_7 - .L_6)
.L_6:
        /*0004*/ 	.word	0x00000082


	//----- nvinfo : EIATTR_KPARAM_INFO
	.align		4
.L_7:
        /*0008*/ 	.byte	0x04, 0x17
        /*000a*/ 	.short	(.L_9 - .L_8)
.L_8:
        /*000c*/ 	.word	0x00000000
        /*0010*/ 	.short	0x0002
        /*0012*/ 	.short	0x000c
        /*0014*/ 	.byte	0x00, 0xf0, 0x11, 0x00


	//----- nvinfo : EIATTR_KPARAM_INFO
	.align		4
.L_9:
        /*0018*/ 	.byte	0x04, 0x17
        /*001a*/ 	.short	(.L_11 - .L_10)
.L_10:
        /*001c*/ 	.word	0x00000000
        /*0020*/ 	.short	0x0001
        /*0022*/ 	.short	0x0008
        /*0024*/ 	.byte	0x00, 0xf0, 0x11, 0x00


	//----- nvinfo : EIATTR_KPARAM_INFO
	.align		4
.L_11:
        /*0028*/ 	.byte	0x04, 0x17
        /*002a*/ 	.short	(.L_13 - .L_12)
.L_12:
        /*002c*/ 	.word	0x00000000
        /*0030*/ 	.short	0x0000
        /*0032*/ 	.short	0x0000
        /*0034*/ 	.byte	0x00, 0xf5, 0x21, 0x00


	//----- nvinfo : EIATTR_SPARSE_MMA_MASK
	.align		4
.L_13:
        /*0038*/ 	.byte	0x03, 0x50
        /*003a*/ 	.short	0x0000


	//----- nvinfo : EIATTR_MAXREG_COUNT
	.align		4
        /*003c*/ 	.byte	0x03, 0x1b
        /*003e*/ 	.short	0x00ff


	//----- nvinfo : EIATTR_NUM_BARRIERS
	.align		4
        /*0040*/ 	.byte	0x02, 0x4c
        /*0042*/ 	.byte	0x01
	.zero		1


	//----- nvinfo : EIATTR_MERCURY_ISA_VERSION
	.align		4
        /*0044*/ 	.byte	0x03, 0x5f
        /*0046*/ 	.short	0x0101


	//----- nvinfo : EIATTR_VRC_CTA_INIT_COUNT
	.align		4
        /*0048*/ 	.byte	0x02, 0x4a
	.zero		1
	.zero		1


	//----- nvinfo : EIATTR_EXIT_INSTR_OFFSETS
	.align		4
        /*004c*/ 	.byte	0x04, 0x1c
        /*004e*/ 	.short	(.L_15 - .L_14)


	//   ....[0]....
.L_14:
        /*0050*/ 	.word	0x000000c0


	//   ....[1]....
        /*0054*/ 	.word	0x00000260


	//   ....[2]....
        /*0058*/ 	.word	0x000008d0


	//----- nvinfo : EIATTR_CBANK_PARAM_SIZE
	.align		4
.L_15:
        /*005c*/ 	.byte	0x03, 0x19
        /*005e*/ 	.short	0x0010


	//----- nvinfo : EIATTR_PARAM_CBANK
	.align		4
        /*0060*/ 	.byte	0x04, 0x0a
        /*0062*/ 	.short	(.L_17 - .L_16)
	.align		4
.L_16:
        /*0064*/ 	.word	index@(.nv.constant0._Z4reluPfii)
        /*0068*/ 	.short	0x0380
        /*006a*/ 	.short	0x0010


	//----- nvinfo : EIATTR_SW_WAR
	.align		4
.L_17:
        /*006c*/ 	.byte	0x04, 0x36
        /*006e*/ 	.short	(.L_19 - .L_18)
.L_18:
        /*0070*/ 	.word	0x00000008
.L_19:


//--------------------- .nv.callgraph             --------------------------
	.section	.nv.callgraph,"",@"SHT_CUDA_CALLGRAPH"
	.align	4
	.sectionentsize	8
	.align		4
        /*0000*/ 	.word	0x00000000
	.align		4
        /*0004*/ 	.word	0xffffffff
	.align		4
        /*0008*/ 	.word	0x00000000
	.align		4
        /*000c*/ 	.word	0xfffffffe
	.align		4
        /*0010*/ 	.word	0x00000000
	.align		4
        /*0014*/ 	.word	0xfffffffd
	.align		4
        /*0018*/ 	.word	0x00000000
	.align		4
        /*001c*/ 	.word	0xfffffffc


//--------------------- .text._Z4reluPfii         --------------------------
	.section	.text._Z4reluPfii,"ax",@progbits
	.align	128
        .global         _Z4reluPfii
        .type           _Z4reluPfii,@function
        .size           _Z4reluPfii,(.L_x_7 - _Z4reluPfii)
        .other          _Z4reluPfii,@"STO_CUDA_ENTRY STV_DEFAULT"
_Z4reluPfii:
.text._Z4reluPfii:
[----:B------:R-:W-:Y:S01]  /*0000*/  LDC R1, c[0x0][0x37c] ;  /* 0x0000df00ff017b82 */ /* 0x000fe20000000800 */
[----:B------:R-:W0:Y:S01]  /*0010*/  S2R R4, SR_CTAID.Y ;  /* 0x0000000000047919 */ /* 0x000e220000002600 */
[----:B------:R-:W0:Y:S06]  /*0020*/  LDCU UR4, c[0x0][0x364] ;  /* 0x00006c80ff0477ac */ /* 0x000e2c0008000800 */
[----:B------:R-:W1:Y:S01]  /*0030*/  LDC R3, c[0x0][0x388] ;  /* 0x0000e200ff037b82 */ /* 0x000e620000000800 */
[----:B------:R-:W0:Y:S01]  /*0040*/  S2R R11, SR_TID.Y ;  /* 0x00000000000b7919 */ /* 0x000e220000002200 */
[----:B------:R-:W2:Y:S01]  /*0050*/  LDCU UR5, c[0x0][0x360] ;  /* 0x00006c00ff0577ac */ /* 0x000ea20008000800 */
[----:B------:R-:W2:Y:S01]  /*0060*/  S2R R0, SR_CTAID.X ;  /* 0x0000000000007919 */ /* 0x000ea20000002500 */
[----:B------:R-:W2:Y:S01]  /*0070*/  S2R R5, SR_TID.X ;  /* 0x0000000000057919 */ /* 0x000ea20000002100 */
[----:B0-----:R-:W-:-:S02]  /*0080*/  IMAD R4, R4, UR4, R11 ;  /* 0x0000000404047c24 */ /* 0x001fc4000f8e020b */
[----:B--2---:R-:W-:-:S05]  /*0090*/  IMAD R7, R0, UR5, R5 ;  /* 0x0000000500077c24 */ /* 0x004fca000f8e0205 */
[----:B------:R-:W-:-:S04]  /*00a0*/  VIMNMX R0, PT, PT, R4, R7, !PT ;  /* 0x0000000704007248 */ /* 0x000fc80007fe0100 */
[----:B-1----:R-:W-:-:S13]  /*00b0*/  ISETP.GE.AND P0, PT, R0, R3, PT ;  /* 0x000000030000720c */ /* 0x002fda0003f06270 */
[----:B------:R-:W-:Y:S05]  /*00c0*/  @P0 EXIT ;  /* 0x000000000000094d */ /* 0x000fea0003800000 */
[----:B------:R-:W0:Y:S02]  /*00d0*/  LDC R6, c[0x0][0x38c] ;  /* 0x0000e300ff067b82 */ /* 0x000e240000000800 */
[----:B0-----:R-:W-:-:S04]  /*00e0*/  IABS R7, R6 ;  /* 0x0000000600077213 */ /* 0x001fc80000000000 */
[----:B------:R-:W0:Y:S08]  /*00f0*/  I2F.RP R0, R7 ;  /* 0x0000000700007306 */ /* 0x000e300000209400 */
[----:B0-----:R-:W0:Y:S02]  /*0100*/  MUFU.RCP R0, R0 ;  /* 0x0000000000007308 */ /* 0x001e240000001000 */
[----:B0-----:R-:W-:-:S06]  /*0110*/  VIADD R8, R0, 0xffffffe ;  /* 0x0ffffffe00087836 */ /* 0x001fcc0000000000 */
[----:B------:R0:W1:Y:S02]  /*0120*/  F2I.FTZ.U32.TRUNC.NTZ R9, R8 ;  /* 0x0000000800097305 */ /* 0x000064000021f000 */
[----:B0-----:R-:W-:Y:S02]  /*0130*/  IMAD.MOV.U32 R8, RZ, RZ, RZ ;  /* 0x000000ffff087224 */ /* 0x001fe400078e00ff */
[----:B-1----:R-:W-:-:S04]  /*0140*/  IMAD.MOV R2, RZ, RZ, -R9 ;  /* 0x000000ffff027224 */ /* 0x002fc800078e0a09 */
[----:B------:R-:W-:Y:S01]  /*0150*/  IMAD R13, R2, R7, RZ ;  /* 0x00000007020d7224 */ /* 0x000fe200078e02ff */
[----:B------:R-:W-:-:S03]  /*0160*/  IABS R2, R3 ;  /* 0x0000000300027213 */ /* 0x000fc60000000000 */
[----:B------:R-:W-:-:S06]  /*0170*/  IMAD.HI.U32 R9, R9, R13, R8 ;  /* 0x0000000d09097227 */ /* 0x000fcc00078e0008 */
[----:B------:R-:W-:-:S04]  /*0180*/  IMAD.HI.U32 R0, R9, R2, RZ ;  /* 0x0000000209007227 */ /* 0x000fc800078e00ff */
[----:B------:R-:W-:-:S04]  /*0190*/  IMAD.MOV R9, RZ, RZ, -R0 ;  /* 0x000000ffff097224 */ /* 0x000fc800078e0a00 */
[----:B------:R-:W-:-:S05]  /*01a0*/  IMAD R2, R7, R9, R2 ;  /* 0x0000000907027224 */ /* 0x000fca00078e0202 */
[----:B------:R-:W-:-:S13]  /*01b0*/  ISETP.GT.U32.AND P1, PT, R7, R2, PT ;  /* 0x000000020700720c */ /* 0x000fda0003f24070 */
[----:B------:R-:W-:Y:S02]  /*01c0*/  @!P1 IMAD.IADD R2, R2, 0x1, -R7 ;  /* 0x0000000102029824 */ /* 0x000fe400078e0a07 */
[----:B------:R-:W-:Y:S01]  /*01d0*/  @!P1 VIADD R0, R0, 0x1 ;  /* 0x0000000100009836 */ /* 0x000fe20000000000 */
[----:B------:R-:W-:Y:S02]  /*01e0*/  ISETP.NE.AND P1, PT, R6, RZ, PT ;  /* 0x000000ff0600720c */ /* 0x000fe40003f25270 */
[----:B------:R-:W-:Y:S02]  /*01f0*/  ISETP.GE.U32.AND P0, PT, R2, R7, PT ;  /* 0x000000070200720c */ /* 0x000fe40003f06070 */
[----:B------:R-:W-:-:S04]  /*0200*/  LOP3.LUT R2, R3, R6, RZ, 0x3c, !PT ;  /* 0x0000000603027212 */ /* 0x000fc800078e3cff */
[----:B------:R-:W-:-:S07]  /*0210*/  ISETP.GE.AND P2, PT, R2, RZ, PT ;  /* 0x000000ff0200720c */ /* 0x000fce0003f46270 */
[----:B------:R-:W-:-:S06]  /*0220*/  @P0 VIADD R0, R0, 0x1 ;  /* 0x0000000100000836 */ /* 0x000fcc0000000000 */
[----:B------:R-:W-:Y:S01]  /*0230*/  @!P2 IMAD.MOV R0, RZ, RZ, -R0 ;  /* 0x000000ffff00a224 */ /* 0x000fe200078e0a00 */
[----:B------:R-:W-:-:S04]  /*0240*/  @!P1 LOP3.LUT R0, RZ, R6, RZ, 0x33, !PT ;  /* 0x00000006ff009212 */ /* 0x000fc800078e33ff */
[----:B------:R-:W-:-:S13]  /*0250*/  ISETP.GE.AND P0, PT, R0, 0x1, PT ;  /* 0x000000010000780c */ /* 0x000fda0003f06270 */
[----:B------:R-:W-:Y:S05]  /*0260*/  @!P0 EXIT ;  /* 0x000000000000894d */ /* 0x000fea0003800000 */
[----:B------:R-:W0:Y:S01]  /*0270*/  S2UR UR5, SR_CgaCtaId ;  /* 0x00000000000579c3 */ /* 0x000e220000008800 */
[----:B------:R-:W-:Y:S01]  /*0280*/  LOP3.LUT R16, R6, 0x7, RZ, 0xc0, !PT ;  /* 0x0000000706107812 */ /* 0x000fe200078ec0ff */
[----:B------:R-:W-:Y:S01]  /*0290*/  UMOV UR4, 0x400 ;  /* 0x0000040000047882 */ /* 0x000fe20000000000 */
[----:B------:R-:W-:Y:S01]  /*02a0*/  IMAD R2, R11, R6, RZ ;  /* 0x000000060b027224 */ /* 0x000fe200078e02ff */
[----:B------:R-:W1:Y:S01]  /*02b0*/  LDCU.64 UR6, c[0x0][0x358] ;  /* 0x00006b00ff0677ac */ /* 0x000e620008000a00 */
[----:B------:R-:W-:Y:S01]  /*02c0*/  IMAD R3, R4, R3, R5 ;  /* 0x0000000304037224 */ /* 0x000fe200078e0205 */
[----:B------:R-:W-:Y:S01]  /*02d0*/  LOP3.LUT R4, R6, 0x7ffffff8, RZ, 0xc0, !PT ;  /* 0x7ffffff806047812 */ /* 0x000fe200078ec0ff */
[----:B------:R-:W-:-:S05]  /*02e0*/  VIADD R7, R16, 0xffffffff ;  /* 0xffffffff10077836 */ /* 0x000fca0000000000 */
[----:B------:R-:W-:Y:S01]  /*02f0*/  ISETP.GE.U32.AND P0, PT, R7, 0x3, PT ;  /* 0x000000030700780c */ /* 0x000fe20003f06070 */
[----:B------:R-:W-:Y:S01]  /*0300*/  IMAD.IADD R7, R2, 0x1, R5 ;  /* 0x0000000102077824 */ /* 0x000fe200078e0205 */
[----:B------:R-:W-:Y:S01]  /*0310*/  LOP3.LUT R5, R6, 0x3, RZ, 0xc0, !PT ;  /* 0x0000000306057812 */ /* 0x000fe200078ec0ff */
[----:B------:R-:W-:Y:S01]  /*0320*/  IMAD.MOV R6, RZ, RZ, -R4 ;  /* 0x000000ffff067224 */ /* 0x000fe200078e0a04 */
[----:B0-----:R-:W-:-:S03]  /*0330*/  ULEA UR5, UR5, UR4, 0x18 ;  /* 0x0000000405057291 */ /* 0x001fc6000f8ec0ff */
[----:B------:R-:W-:-:S03]  /*0340*/  UMOV UR4, URZ ;  /* 0x000000ff00047c82 */ /* 0x000fc60008000000 */
[----:B------:R-:W-:Y:S02]  /*0350*/  LEA R8, R2, UR5, 0x2 ;  /* 0x0000000502087c11 */ /* 0x000fe4000f8e10ff */
[----:B------:R-:W-:-:S03]  /*0360*/  LEA R7, R7, UR5, 0x2 ;  /* 0x0000000507077c11 */ /* 0x000fc6000f8e10ff */
[----:B-1----:R-:W-:-:S07]  /*0370*/  VIADD R8, R8, 0x10 ;  /* 0x0000001008087836 */ /* 0x002fce0000000000 */
.L_x_5:
[----:B0-----:R-:W0:Y:S08]  /*0380*/  LDC R12, c[0x0][0x38c] ;  /* 0x0000e300ff0c7b82 */ /* 0x001e300000000800 */
[----:B-12---:R-:W1:Y:S01]  /*0390*/  LDC.64 R10, c[0x0][0x380] ;  /* 0x0000e000ff0a7b82 */ /* 0x006e620000000a00 */
[----:B0--3--:R-:W-:-:S04]  /*03a0*/  IMAD R9, R12, UR4, R3 ;  /* 0x000000040c097c24 */ /* 0x009fc8000f8e0203 */
[----:B-1----:R-:W-:-:S06]  /*03b0*/  IMAD.WIDE.U32 R10, R9, 0x4, R10 ;  /* 0x00000004090a7825 */ /* 0x002fcc00078e000a */
[----:B------:R-:W2:Y:S01]  /*03c0*/  LDG.E R10, desc[UR6][R10.64] ;  /* 0x000000060a0a7981 */ /* 0x000ea2000c1e1900 */
[----:B------:R-:W-:Y:S01]  /*03d0*/  ISETP.GE.AND P2, PT, R12, 0x1, PT ;  /* 0x000000010c00780c */ /* 0x000fe20003f46270 */
[----:B------:R-:W-:-:S06]  /*03e0*/  UIADD3 UR4, UPT, UPT, UR4, 0x1, URZ ;  /* 0x0000000104047890 */ /* 0x000fcc000fffe0ff */
[----:B------:R-:W-:Y:S01]  /*03f0*/  ISETP.NE.AND P1, PT, R0, UR4, PT ;  /* 0x0000000400007c0c */ /* 0x000fe2000bf25270 */
[----:B--2---:R0:W-:Y:S01]  /*0400*/  STS [R7], R10 ;  /* 0x0000000a07007388 */ /* 0x0041e20000000800 */
[----:B------:R-:W-:Y:S06]  /*0410*/  BAR.SYNC.DEFER_BLOCKING 0x0 ;  /* 0x0000000000007b1d */ /* 0x000fec0000010000 */
[----:B------:R-:W-:Y:S05]  /*0420*/  @!P2 BRA `(.L_x_0) ;  /* 0x000000040024a947 */ /* 0x000fea0003800000 */
[----:B------:R-:W-:Y:S01]  /*0430*/  ISETP.GE.U32.AND P2, PT, R12, 0x8, PT ;  /* 0x000000080c00780c */ /* 0x000fe20003f46070 */
[----:B------:R-:W-:-:S12]  /*0440*/  IMAD.MOV.U32 R9, RZ, RZ, RZ ;  /* 0x000000ffff097224 */ /* 0x000fd800078e00ff */
[----:B------:R-:W-:Y:S05]  /*0450*/  @!P2 BRA `(.L_x_1) ;  /* 0x00000000007ca947 */ /* 0x000fea0003800000 */
[----:B------:R-:W-:Y:S02]  /*0460*/  IMAD.MOV.U32 R9, RZ, RZ, R8 ;  /* 0x000000ffff097224 */ /* 0x000fe400078e0008 */
[----:B0-----:R-:W-:-:S07]  /*0470*/  IMAD.MOV.U32 R10, RZ, RZ, R6 ;  /* 0x000000ffff0a7224 */ /* 0x001fce00078e0006 */
.L_x_2:
[----:B------:R-:W0:Y:S01]  /*0480*/  LDS R13, [R9+-0x4] ;  /* 0xfffffc00090d7984 */ /* 0x000e220000000800 */
[----:B------:R-:W-:-:S03]  /*0490*/  VIADD R10, R10, 0x8 ;  /* 0x000000080a0a7836 */ /* 0x000fc60000000000 */
[----:B------:R-:W1:Y:S04]  /*04a0*/  LDS R19, [R9+-0x10] ;  /* 0xfffff00009137984 */ /* 0x000e680000000800 */
[----:B------:R-:W2:Y:S04]  /*04b0*/  LDS R11, [R9+-0xc] ;  /* 0xfffff400090b7984 */ /* 0x000ea80000000800 */
[----:B------:R-:W3:Y:S04]  /*04c0*/  LDS R12, [R9+-0x8] ;  /* 0xfffff800090c7984 */ /* 0x000ee80000000800 */
[----:B------:R-:W4:Y:S04]  /*04d0*/  LDS R14, [R9] ;  /* 0x00000000090e7984 */ /* 0x000f280000000800 */
[----:B------:R-:W5:Y:S04]  /*04e0*/  LDS R15, [R9+0x4] ;  /* 0x00000400090f7984 */ /* 0x000f680000000800 */
[----:B------:R-:W5:Y:S04]  /*04f0*/  LDS R17, [R9+0x8] ;  /* 0x0000080009117984 */ /* 0x000f680000000800 */
[----:B------:R-:W5:Y:S01]  /*0500*/  LDS R18, [R9+0xc] ;  /* 0x00000c0009127984 */ /* 0x000f620000000800 */
[----:B0-----:R-:W-:-:S02]  /*0510*/  FSETP.GEU.AND P2, PT, R13, RZ, PT ;  /* 0x000000ff0d00720b */ /* 0x001fc40003f4e000 */
[----:B-1----:R-:W-:Y:S02]  /*0520*/  FSETP.GEU.AND P3, PT, R19, RZ, PT ;  /* 0x000000ff1300720b */ /* 0x002fe40003f6e000 */
[----:B--2---:R-:W-:Y:S02]  /*0530*/  FSETP.GEU.AND P6, PT, R11, RZ, PT ;  /* 0x000000ff0b00720b */ /* 0x004fe40003fce000 */
[----:B---3--:R-:W-:-:S07]  /*0540*/  FSETP.GEU.AND P5, PT, R12, RZ, PT ;  /* 0x000000ff0c00720b */ /* 0x008fce0003fae000 */
[----:B------:R-:W-:Y:S01]  /*0550*/  @!P2 STS [R9+-0x4], RZ ;  /* 0xfffffcff0900a388 */ /* 0x000fe20000000800 */
[----:B------:R-:W-:Y:S02]  /*0560*/  ISETP.NE.AND P2, PT, R10, RZ, PT ;  /* 0x000000ff0a00720c */ /* 0x000fe40003f45270 */
[----:B----4-:R-:W-:Y:S01]  /*0570*/  FSETP.GEU.AND P4, PT, R14, RZ, PT ;  /* 0x000000ff0e00720b */ /* 0x010fe20003f8e000 */
[----:B------:R-:W-:Y:S01]  /*0580*/  @!P3 STS [R9+-0x10], RZ ;  /* 0xfffff0ff0900b388 */ /* 0x000fe20000000800 */
[----:B-----5:R-:W-:-:S03]  /*0590*/  FSETP.GEU.AND P3, PT, R15, RZ, PT ;  /* 0x000000ff0f00720b */ /* 0x020fc60003f6e000 */
[----:B------:R-:W-:Y:S01]  /*05a0*/  @!P6 STS [R9+-0xc], RZ ;  /* 0xfffff4ff0900e388 */ /* 0x000fe20000000800 */
[----:B------:R-:W-:-:S03]  /*05b0*/  FSETP.GEU.AND P6, PT, R17, RZ, PT ;  /* 0x000000ff1100720b */ /* 0x000fc60003fce000 */
[----:B------:R-:W-:Y:S01]  /*05c0*/  @!P5 STS [R9+-0x8], RZ ;  /* 0xfffff8ff0900d388 */ /* 0x000fe20000000800 */
[----:B------:R-:W-:-:S03]  /*05d0*/  FSETP.GEU.AND P5, PT, R18, RZ, PT ;  /* 0x000000ff1200720b */ /* 0x000fc60003fae000 */
[----:B------:R-:W-:Y:S04]  /*05e0*/  @!P4 STS [R9], RZ ;  /* 0x000000ff0900c388 */ /* 0x000fe80000000800 */
[----:B------:R-:W-:Y:S04]  /*05f0*/  @!P3 STS [R9+0x4], RZ ;  /* 0x000004ff0900b388 */ /* 0x000fe80000000800 */
[----:B------:R-:W-:Y:S04]  /*0600*/  @!P6 STS [R9+0x8], RZ ;  /* 0x000008ff0900e388 */ /* 0x000fe80000000800 */
[----:B------:R0:W-:Y:S02]  /*0610*/  @!P5 STS [R9+0xc], RZ ;  /* 0x00000cff0900d388 */ /* 0x0001e40000000800 */
[----:B0-----:R-:W-:Y:S01]  /*0620*/  VIADD R9, R9, 0x20 ;  /* 0x0000002009097836 */ /* 0x001fe20000000000 */
[----:B------:R-:W-:Y:S06]  /*0630*/  @P2 BRA `(.L_x_2) ;  /* 0xfffffffc00902947 */ /* 0x000fec000383ffff */
[----:B------:R-:W-:-:S07]  /*0640*/  IMAD.MOV.U32 R9, RZ, RZ, R4 ;  /* 0x000000ffff097224 */ /* 0x000fce00078e0004 */
.L_x_1:
[----:B------:R-:W-:-:S13]  /*0650*/  ISETP.NE.AND P2, PT, R16, RZ, PT ;  /* 0x000000ff1000720c */ /* 0x000fda0003f45270 */
[----:B------:R-:W-:Y:S05]  /*0660*/  @!P2 BRA `(.L_x_0) ;  /* 0x000000000094a947 */ /* 0x000fea0003800000 */
[----:B------:R-:W-:Y:S01]  /*0670*/  ISETP.NE.AND P6, PT, R5, RZ, PT ;  /* 0x000000ff0500720c */ /* 0x000fe20003fc5270 */
[----:B------:R-:W-:-:S12]  /*0680*/  @!P0 BRA `(.L_x_3) ;  /* 0x00000000003c8947 */ /* 0x000fd80003800000 */
[----:B0-----:R-:W-:Y:S02]  /*0690*/  IMAD.IADD R10, R2, 0x1, R9 ;  /* 0x00000001020a7824 */ /* 0x001fe400078e0209 */
[----:B------:R-:W-:-:S03]  /*06a0*/  VIADD R9, R9, 0x4 ;  /* 0x0000000409097836 */ /* 0x000fc60000000000 */
[----:B------:R-:W-:-:S05]  /*06b0*/  LEA R13, R10, UR5, 0x2 ;  /* 0x000000050a0d7c11 */ /* 0x000fca000f8e10ff */
[----:B------:R-:W0:Y:S04]  /*06c0*/  LDS R14, [R13] ;  /* 0x000000000d0e7984 */ /* 0x000e280000000800 */
[----:B------:R-:W1:Y:S04]  /*06d0*/  LDS R10, [R13+0x4] ;  /* 0x000004000d0a7984 */ /* 0x000e680000000800 */
[----:B------:R-:W2:Y:S04]  /*06e0*/  LDS R11, [R13+0x8] ;  /* 0x000008000d0b7984 */ /* 0x000ea80000000800 */
[----:B------:R-:W3:Y:S01]  /*06f0*/  LDS R12, [R13+0xc] ;  /* 0x00000c000d0c7984 */ /* 0x000ee20000000800 */
[----:B0-----:R-:W-:-:S02]  /*0700*/  FSETP.GEU.AND P2, PT, R14, RZ, PT ;  /* 0x000000ff0e00720b */ /* 0x001fc40003f4e000 */
[----:B-1----:R-:W-:Y:S02]  /*0710*/  FSETP.GEU.AND P3, PT, R10, RZ, PT ;  /* 0x000000ff0a00720b */ /* 0x002fe40003f6e000 */
[----:B--2---:R-:W-:Y:S02]  /*0720*/  FSETP.GEU.AND P4, PT, R11, RZ, PT ;  /* 0x000000ff0b00720b */ /* 0x004fe40003f8e000 */
[----:B---3--:R-:W-:-:S07]  /*0730*/  FSETP.GEU.AND P5, PT, R12, RZ, PT ;  /* 0x000000ff0c00720b */ /* 0x008fce0003fae000 */
[----:B------:R1:W-:Y:S04]  /*0740*/  @!P2 STS [R13], RZ ;  /* 0x000000ff0d00a388 */ /* 0x0003e80000000800 */
[----:B------:R1:W-:Y:S04]  /*0750*/  @!P3 STS [R13+0x4], RZ ;  /* 0x000004ff0d00b388 */ /* 0x0003e80000000800 */
[----:B------:R1:W-:Y:S04]  /*0760*/  @!P4 STS [R13+0x8], RZ ;  /* 0x000008ff0d00c388 */ /* 0x0003e80000000800 */
[----:B------:R1:W-:Y:S02]  /*0770*/  @!P5 STS [R13+0xc], RZ ;  /* 0x00000cff0d00d388 */ /* 0x0003e40000000800 */
.L_x_3:
[----:B------:R-:W-:Y:S05]  /*0780*/  @!P6 BRA `(.L_x_0) ;  /* 0x00000000004ce947 */ /* 0x000fea0003800000 */
[----:B------:R-:W2:Y:S01]  /*0790*/  LDCU UR8, c[0x0][0x38c] ;  /* 0x00007180ff0877ac */ /* 0x000ea20008000800 */
[----:B------:R-:W-:Y:S01]  /*07a0*/  ISETP.NE.AND P2, PT, R5, 0x1, PT ;  /* 0x000000010500780c */ /* 0x000fe20003f45270 */
[----:B--2---:R-:W-:-:S12]  /*07b0*/  ULOP3.LUT UP0, URZ, UR8, 0x1, URZ, 0xc0, !UPT ;  /* 0x0000000108ff7892 */ /* 0x004fd8000f80c0ff */
[----:B------:R-:W-:Y:S05]  /*07c0*/  @!P2 BRA `(.L_x_4) ;  /* 0x000000000024a947 */ /* 0x000fea0003800000 */
[----:B0-----:R-:W-:Y:S02]  /*07d0*/  IMAD.IADD R10, R2, 0x1, R9 ;  /* 0x00000001020a7824 */ /* 0x001fe400078e0209 */
[----:B------:R-:W-:-:S03]  /*07e0*/  VIADD R9, R9, 0x2 ;  /* 0x0000000209097836 */ /* 0x000fc60000000000 */
[----:B------:R-:W-:-:S05]  /*07f0*/  LEA R11, R10, UR5, 0x2 ;  /* 0x000000050a0b7c11 */ /* 0x000fca000f8e10ff */
[----:B------:R-:W0:Y:S04]  /*0800*/  LDS R12, [R11] ;  /* 0x000000000b0c7984 */ /* 0x000e280000000800 */
[----:B------:R-:W2:Y:S01]  /*0810*/  LDS R10, [R11+0x4] ;  /* 0x000004000b0a7984 */ /* 0x000ea20000000800 */
[----:B0-----:R-:W-:Y:S02]  /*0820*/  FSETP.GEU.AND P2, PT, R12, RZ, PT ;  /* 0x000000ff0c00720b */ /* 0x001fe40003f4e000 */
[----:B--2---:R-:W-:-:S11]  /*0830*/  FSETP.GEU.AND P3, PT, R10, RZ, PT ;  /* 0x000000ff0a00720b */ /* 0x004fd60003f6e000 */
[----:B------:R2:W-:Y:S04]  /*0840*/  @!P2 STS [R11], RZ ;  /* 0x000000ff0b00a388 */ /* 0x0005e80000000800 */
[----:B------:R2:W-:Y:S02]  /*0850*/  @!P3 STS [R11+0x4], RZ ;  /* 0x000004ff0b00b388 */ /* 0x0005e40000000800 */
.L_x_4:
[----:B------:R-:W-:Y:S05]  /*0860*/  BRA.U !UP0, `(.L_x_0) ;  /* 0x0000000108147547 */ /* 0x000fea000b800000 */
[----:B------:R-:W-:-:S05]  /*0870*/  IMAD.IADD R9, R2, 0x1, R9 ;  /* 0x0000000102097824 */ /* 0x000fca00078e0209 */
[----:B------:R-:W-:-:S05]  /*0880*/  LEA R9, R9, UR5, 0x2 ;  /* 0x0000000509097c11 */ /* 0x000fca000f8e10ff */
[----:B0-----:R-:W0:Y:S02]  /*0890*/  LDS R10, [R9] ;  /* 0x00000000090a7984 */ /* 0x001e240000000800 */
[----:B0-----:R-:W-:-:S13]  /*08a0*/  FSETP.GEU.AND P2, PT, R10, RZ, PT ;  /* 0x000000ff0a00720b */ /* 0x001fda0003f4e000 */
[----:B------:R3:W-:Y:S02]  /*08b0*/  @!P2 STS [R9], RZ ;  /* 0x000000ff0900a388 */ /* 0x0007e40000000800 */
.L_x_0:
[----:B------:R-:W-:Y:S05]  /*08c0*/  @P1 BRA `(.L_x_5) ;  /* 0xfffffff800ac1947 */ /* 0x000fea000383ffff */
[----:B------:R-:W-:Y:S05]  /*08d0*/  EXIT ;  /* 0x000000000000794d */ /* 0x000fea0003800000 */
.L_x_6:
[----:B------:R-:W-:-:S00]  /*08e0*/  BRA `(.L_x_6) ;  /* 0xfffffffc00fc7947 */ /* 0x000fc0000383ffff */
[----:B------:R-:W-:-:S00]  /*08f0*/  NOP ;  /* 0x0000000000007918 */ /* 0x000fc00000000000 */
        /* <DEDUP_REMOVED lines=8> */
.L_x_7:


//--------------------- .nv.shared._Z4reluPfii    --------------------------
	.section	.nv.shared._Z4reluPfii,"aw",@nobits
	.sectionflags	@""
	.align	4
.nv.shared._Z4reluPfii:
	.zero		3072


//--------------------- .nv.shared.reserved.0     --------------------------
	.section	.nv.shared.reserved.0,"aw",@nobits
	.weak		__nv_reservedSMEM_offset_0_alias
	.size		__nv_reservedSMEM_offset_0_alias, 0, 64
	.other		__nv_reservedSMEM_offset_0_alias,@"STO_CUDA_RESERVED_SHARED STV_DEFAULT"
__nv_reservedSMEM_offset_0_alias:
	.zero		0
	.zero		64


//--------------------- .nv.constant0._Z4reluPfii --------------------------
	.section	.nv.constant0._Z4reluPfii,"a",@progbits
	.sectionflags	@""
	.align	4
.nv.constant0._Z4reluPfii:
	.zero		912


//--------------------- SYMBOLS --------------------------

	.type		.nv.reservedSmem.offset0,@object
	.size		.nv.reservedSmem.offset0,0x4
	.type		.nv.reservedSmem.cap,@object
	.size		.nv.reservedSmem.cap,0x4
